//
// Generated by NVIDIA NVVM Compiler
//
// Compiler Build ID: CL-36424714
// Cuda compilation tools, release 13.0, V13.0.88
// Based on NVVM 20.0.0
//

.version 9.0
.target sm_100
.address_size 64

	// .globl	_Z18monte_carlo_kerneliPiP17curandStateXORWOW
.global .align 4 .b8 precalc_xorwow_matrix[102400];
.global .align 4 .b8 precalc_xorwow_offset_matrix[102400];
.global .align 4 .b8 mrg32k3aM1[2304];
.global .align 4 .b8 mrg32k3aM2[2304];
.global .align 4 .b8 mrg32k3aM1SubSeq[2016];
.global .align 4 .b8 mrg32k3aM2SubSeq[2016];
.global .align 4 .b8 mrg32k3aM1Seq[2304];
.global .align 4 .b8 mrg32k3aM2Seq[2304];
.const .align 8 .b8 __cr_lgamma_table[72];

.visible .entry _Z18monte_carlo_kerneliPiP17curandStateXORWOW(
	.param .u32 _Z18monte_carlo_kerneliPiP17curandStateXORWOW_param_0,
	.param .u64 .ptr .align 1 _Z18monte_carlo_kerneliPiP17curandStateXORWOW_param_1,
	.param .u64 .ptr .align 1 _Z18monte_carlo_kerneliPiP17curandStateXORWOW_param_2
)
{
	.reg .pred 	%p<26>;
	.reg .b32 	%r<460>;
	.reg .b32 	%f<7>;
	.reg .b64 	%rd<20>;

	ld.param.u32 	%r198, [_Z18monte_carlo_kerneliPiP17curandStateXORWOW_param_0];
	ld.param.u64 	%rd8, [_Z18monte_carlo_kerneliPiP17curandStateXORWOW_param_1];
	ld.param.u64 	%rd9, [_Z18monte_carlo_kerneliPiP17curandStateXORWOW_param_2];
	mov.u32 	%r199, %ctaid.x;
	mov.u32 	%r200, %ntid.x;
	mov.u32 	%r201, %tid.x;
	mad.lo.s32 	%r1, %r199, %r200, %r201;
	setp.ge.s32 	%p1, %r1, %r198;
	@%p1 bra 	$L__BB0_45;
	cvta.to.global.u64 	%rd10, %rd9;
	cvt.s64.s32 	%rd19, %r1;
	mul.wide.s32 	%rd11, %r1, 48;
	add.s64 	%rd2, %rd10, %rd11;
	mov.b32 	%r374, 1593684748;
	mov.b32 	%r207, 832094735;
	st.global.v2.u32 	[%rd2], {%r207, %r374};
	mov.b32 	%r372, -123459836;
	mov.b32 	%r373, 1111207954;
	st.global.v2.u32 	[%rd2+8], {%r373, %r372};
	mov.b32 	%r370, 1476011280;
	mov.b32 	%r371, -589760388;
	st.global.v2.u32 	[%rd2+16], {%r371, %r370};
	setp.eq.s32 	%p2, %r1, 0;
	@%p2 bra 	$L__BB0_43;
	mov.b32 	%r356, 0;
	mov.b32 	%r374, 1593684748;
	mov.b32 	%r373, 1111207954;
	mov.b32 	%r372, -123459836;
	mov.b32 	%r371, -589760388;
	mov.b32 	%r370, 1476011280;
	mov.u64 	%rd13, precalc_xorwow_matrix;
$L__BB0_3:
	and.b64  	%rd4, %rd19, 3;
	setp.eq.s64 	%p3, %rd4, 0;
	@%p3 bra 	$L__BB0_42;
	mul.wide.u32 	%rd12, %r356, 3200;
	add.s64 	%rd5, %rd13, %rd12;
	cvt.u32.u64 	%r8, %rd4;
	mov.b32 	%r357, 0;
$L__BB0_5:
	mov.b32 	%r370, 0;
	mov.u32 	%r371, %r370;
	mov.u32 	%r372, %r370;
	mov.u32 	%r373, %r370;
	mov.u32 	%r374, %r370;
	mov.u32 	%r363, %r370;
$L__BB0_6:
	mul.wide.u32 	%rd14, %r363, 4;
	add.s64 	%rd15, %rd2, %rd14;
	ld.global.u32 	%r16, [%rd15+4];
	shl.b32 	%r17, %r363, 5;
	mov.b32 	%r369, 0;
$L__BB0_7:
	.pragma "nounroll";
	shr.u32 	%r217, %r16, %r369;
	and.b32  	%r218, %r217, 1;
	setp.eq.b32 	%p4, %r218, 1;
	not.pred 	%p5, %p4;
	add.s32 	%r219, %r17, %r369;
	mul.lo.s32 	%r220, %r219, 5;
	mul.wide.u32 	%rd16, %r220, 4;
	add.s64 	%rd6, %rd5, %rd16;
	@%p5 bra 	$L__BB0_9;
	ld.global.u32 	%r221, [%rd6];
	xor.b32  	%r374, %r374, %r221;
	ld.global.u32 	%r222, [%rd6+4];
	xor.b32  	%r373, %r373, %r222;
	ld.global.u32 	%r223, [%rd6+8];
	xor.b32  	%r372, %r372, %r223;
	ld.global.u32 	%r224, [%rd6+12];
	xor.b32  	%r371, %r371, %r224;
	ld.global.u32 	%r225, [%rd6+16];
	xor.b32  	%r370, %r370, %r225;
$L__BB0_9:
	and.b32  	%r227, %r217, 2;
	setp.eq.s32 	%p6, %r227, 0;
	@%p6 bra 	$L__BB0_11;
	ld.global.u32 	%r228, [%rd6+20];
	xor.b32  	%r374, %r374, %r228;
	ld.global.u32 	%r229, [%rd6+24];
	xor.b32  	%r373, %r373, %r229;
	ld.global.u32 	%r230, [%rd6+28];
	xor.b32  	%r372, %r372, %r230;
	ld.global.u32 	%r231, [%rd6+32];
	xor.b32  	%r371, %r371, %r231;
	ld.global.u32 	%r232, [%rd6+36];
	xor.b32  	%r370, %r370, %r232;
$L__BB0_11:
	and.b32  	%r234, %r217, 4;
	setp.eq.s32 	%p7, %r234, 0;
	@%p7 bra 	$L__BB0_13;
	ld.global.u32 	%r235, [%rd6+40];
	xor.b32  	%r374, %r374, %r235;
	ld.global.u32 	%r236, [%rd6+44];
	xor.b32  	%r373, %r373, %r236;
	ld.global.u32 	%r237, [%rd6+48];
	xor.b32  	%r372, %r372, %r237;
	ld.global.u32 	%r238, [%rd6+52];
	xor.b32  	%r371, %r371, %r238;
	ld.global.u32 	%r239, [%rd6+56];
	xor.b32  	%r370, %r370, %r239;
$L__BB0_13:
	and.b32  	%r241, %r217, 8;
	setp.eq.s32 	%p8, %r241, 0;
	@%p8 bra 	$L__BB0_15;
	ld.global.u32 	%r242, [%rd6+60];
	xor.b32  	%r374, %r374, %r242;
	ld.global.u32 	%r243, [%rd6+64];
	xor.b32  	%r373, %r373, %r243;
	ld.global.u32 	%r244, [%rd6+68];
	xor.b32  	%r372, %r372, %r244;
	ld.global.u32 	%r245, [%rd6+72];
	xor.b32  	%r371, %r371, %r245;
	ld.global.u32 	%r246, [%rd6+76];
	xor.b32  	%r370, %r370, %r246;
$L__BB0_15:
	and.b32  	%r248, %r217, 16;
	setp.eq.s32 	%p9, %r248, 0;
	@%p9 bra 	$L__BB0_17;
	ld.global.u32 	%r249, [%rd6+80];
	xor.b32  	%r374, %r374, %r249;
	ld.global.u32 	%r250, [%rd6+84];
	xor.b32  	%r373, %r373, %r250;
	ld.global.u32 	%r251, [%rd6+88];
	xor.b32  	%r372, %r372, %r251;
	ld.global.u32 	%r252, [%rd6+92];
	xor.b32  	%r371, %r371, %r252;
	ld.global.u32 	%r253, [%rd6+96];
	xor.b32  	%r370, %r370, %r253;
$L__BB0_17:
	and.b32  	%r255, %r217, 32;
	setp.eq.s32 	%p10, %r255, 0;
	@%p10 bra 	$L__BB0_19;
	ld.global.u32 	%r256, [%rd6+100];
	xor.b32  	%r374, %r374, %r256;
	ld.global.u32 	%r257, [%rd6+104];
	xor.b32  	%r373, %r373, %r257;
	ld.global.u32 	%r258, [%rd6+108];
	xor.b32  	%r372, %r372, %r258;
	ld.global.u32 	%r259, [%rd6+112];
	xor.b32  	%r371, %r371, %r259;
	ld.global.u32 	%r260, [%rd6+116];
	xor.b32  	%r370, %r370, %r260;
$L__BB0_19:
	and.b32  	%r262, %r217, 64;
	setp.eq.s32 	%p11, %r262, 0;
	@%p11 bra 	$L__BB0_21;
	ld.global.u32 	%r263, [%rd6+120];
	xor.b32  	%r374, %r374, %r263;
	ld.global.u32 	%r264, [%rd6+124];
	xor.b32  	%r373, %r373, %r264;
	ld.global.u32 	%r265, [%rd6+128];
	xor.b32  	%r372, %r372, %r265;
	ld.global.u32 	%r266, [%rd6+132];
	xor.b32  	%r371, %r371, %r266;
	ld.global.u32 	%r267, [%rd6+136];
	xor.b32  	%r370, %r370, %r267;
$L__BB0_21:
	and.b32  	%r269, %r217, 128;
	setp.eq.s32 	%p12, %r269, 0;
	@%p12 bra 	$L__BB0_23;
	ld.global.u32 	%r270, [%rd6+140];
	xor.b32  	%r374, %r374, %r270;
	ld.global.u32 	%r271, [%rd6+144];
	xor.b32  	%r373, %r373, %r271;
	ld.global.u32 	%r272, [%rd6+148];
	xor.b32  	%r372, %r372, %r272;
	ld.global.u32 	%r273, [%rd6+152];
	xor.b32  	%r371, %r371, %r273;
	ld.global.u32 	%r274, [%rd6+156];
	xor.b32  	%r370, %r370, %r274;
$L__BB0_23:
	and.b32  	%r276, %r217, 256;
	setp.eq.s32 	%p13, %r276, 0;
	@%p13 bra 	$L__BB0_25;
	ld.global.u32 	%r277, [%rd6+160];
	xor.b32  	%r374, %r374, %r277;
	ld.global.u32 	%r278, [%rd6+164];
	xor.b32  	%r373, %r373, %r278;
	ld.global.u32 	%r279, [%rd6+168];
	xor.b32  	%r372, %r372, %r279;
	ld.global.u32 	%r280, [%rd6+172];
	xor.b32  	%r371, %r371, %r280;
	ld.global.u32 	%r281, [%rd6+176];
	xor.b32  	%r370, %r370, %r281;
$L__BB0_25:
	and.b32  	%r283, %r217, 512;
	setp.eq.s32 	%p14, %r283, 0;
	@%p14 bra 	$L__BB0_27;
	ld.global.u32 	%r284, [%rd6+180];
	xor.b32  	%r374, %r374, %r284;
	ld.global.u32 	%r285, [%rd6+184];
	xor.b32  	%r373, %r373, %r285;
	ld.global.u32 	%r286, [%rd6+188];
	xor.b32  	%r372, %r372, %r286;
	ld.global.u32 	%r287, [%rd6+192];
	xor.b32  	%r371, %r371, %r287;
	ld.global.u32 	%r288, [%rd6+196];
	xor.b32  	%r370, %r370, %r288;
$L__BB0_27:
	and.b32  	%r290, %r217, 1024;
	setp.eq.s32 	%p15, %r290, 0;
	@%p15 bra 	$L__BB0_29;
	ld.global.u32 	%r291, [%rd6+200];
	xor.b32  	%r374, %r374, %r291;
	ld.global.u32 	%r292, [%rd6+204];
	xor.b32  	%r373, %r373, %r292;
	ld.global.u32 	%r293, [%rd6+208];
	xor.b32  	%r372, %r372, %r293;
	ld.global.u32 	%r294, [%rd6+212];
	xor.b32  	%r371, %r371, %r294;
	ld.global.u32 	%r295, [%rd6+216];
	xor.b32  	%r370, %r370, %r295;
$L__BB0_29:
	and.b32  	%r297, %r217, 2048;
	setp.eq.s32 	%p16, %r297, 0;
	@%p16 bra 	$L__BB0_31;
	ld.global.u32 	%r298, [%rd6+220];
	xor.b32  	%r374, %r374, %r298;
	ld.global.u32 	%r299, [%rd6+224];
	xor.b32  	%r373, %r373, %r299;
	ld.global.u32 	%r300, [%rd6+228];
	xor.b32  	%r372, %r372, %r300;
	ld.global.u32 	%r301, [%rd6+232];
	xor.b32  	%r371, %r371, %r301;
	ld.global.u32 	%r302, [%rd6+236];
	xor.b32  	%r370, %r370, %r302;
$L__BB0_31:
	and.b32  	%r304, %r217, 4096;
	setp.eq.s32 	%p17, %r304, 0;
	@%p17 bra 	$L__BB0_33;
	ld.global.u32 	%r305, [%rd6+240];
	xor.b32  	%r374, %r374, %r305;
	ld.global.u32 	%r306, [%rd6+244];
	xor.b32  	%r373, %r373, %r306;
	ld.global.u32 	%r307, [%rd6+248];
	xor.b32  	%r372, %r372, %r307;
	ld.global.u32 	%r308, [%rd6+252];
	xor.b32  	%r371, %r371, %r308;
	ld.global.u32 	%r309, [%rd6+256];
	xor.b32  	%r370, %r370, %r309;
$L__BB0_33:
	and.b32  	%r311, %r217, 8192;
	setp.eq.s32 	%p18, %r311, 0;
	@%p18 bra 	$L__BB0_35;
	ld.global.u32 	%r312, [%rd6+260];
	xor.b32  	%r374, %r374, %r312;
	ld.global.u32 	%r313, [%rd6+264];
	xor.b32  	%r373, %r373, %r313;
	ld.global.u32 	%r314, [%rd6+268];
	xor.b32  	%r372, %r372, %r314;
	ld.global.u32 	%r315, [%rd6+272];
	xor.b32  	%r371, %r371, %r315;
	ld.global.u32 	%r316, [%rd6+276];
	xor.b32  	%r370, %r370, %r316;
$L__BB0_35:
	and.b32  	%r318, %r217, 16384;
	setp.eq.s32 	%p19, %r318, 0;
	@%p19 bra 	$L__BB0_37;
	ld.global.u32 	%r319, [%rd6+280];
	xor.b32  	%r374, %r374, %r319;
	ld.global.u32 	%r320, [%rd6+284];
	xor.b32  	%r373, %r373, %r320;
	ld.global.u32 	%r321, [%rd6+288];
	xor.b32  	%r372, %r372, %r321;
	ld.global.u32 	%r322, [%rd6+292];
	xor.b32  	%r371, %r371, %r322;
	ld.global.u32 	%r323, [%rd6+296];
	xor.b32  	%r370, %r370, %r323;
$L__BB0_37:
	and.b32  	%r325, %r217, 32768;
	setp.eq.s32 	%p20, %r325, 0;
	@%p20 bra 	$L__BB0_39;
	ld.global.u32 	%r326, [%rd6+300];
	xor.b32  	%r374, %r374, %r326;
	ld.global.u32 	%r327, [%rd6+304];
	xor.b32  	%r373, %r373, %r327;
	ld.global.u32 	%r328, [%rd6+308];
	xor.b32  	%r372, %r372, %r328;
	ld.global.u32 	%r329, [%rd6+312];
	xor.b32  	%r371, %r371, %r329;
	ld.global.u32 	%r330, [%rd6+316];
	xor.b32  	%r370, %r370, %r330;
$L__BB0_39:
	add.s32 	%r369, %r369, 16;
	setp.ne.s32 	%p21, %r369, 32;
	@%p21 bra 	$L__BB0_7;
	mad.lo.s32 	%r331, %r363, -31, %r17;
	add.s32 	%r363, %r331, 1;
	setp.ne.s32 	%p22, %r363, 5;
	@%p22 bra 	$L__BB0_6;
	st.global.u32 	[%rd2+4], %r374;
	st.global.u32 	[%rd2+8], %r373;
	st.global.u32 	[%rd2+12], %r372;
	st.global.u32 	[%rd2+16], %r371;
	st.global.u32 	[%rd2+20], %r370;
	add.s32 	%r357, %r357, 1;
	setp.lt.u32 	%p23, %r357, %r8;
	@%p23 bra 	$L__BB0_5;
$L__BB0_42:
	shr.u64 	%rd7, %rd19, 2;
	add.s32 	%r356, %r356, 1;
	setp.gt.u64 	%p24, %rd19, 3;
	mov.u64 	%rd19, %rd7;
	@%p24 bra 	$L__BB0_3;
$L__BB0_43:
	mov.b32 	%r332, 0;
	st.global.v2.u32 	[%rd2+24], {%r332, %r332};
	st.global.u32 	[%rd2+32], %r332;
	mov.b64 	%rd17, 0;
	st.global.u64 	[%rd2+40], %rd17;
	shr.u32 	%r333, %r374, 2;
	xor.b32  	%r334, %r333, %r374;
	shl.b32 	%r335, %r370, 4;
	shl.b32 	%r336, %r334, 1;
	xor.b32  	%r337, %r336, %r335;
	xor.b32  	%r338, %r337, %r334;
	xor.b32  	%r339, %r338, %r370;
	add.s32 	%r340, %r339, 832457172;
	cvt.rn.f32.u32 	%f1, %r340;
	fma.rn.f32 	%f2, %f1, 0f2F800000, 0f2F000000;
	shr.u32 	%r341, %r373, 2;
	xor.b32  	%r342, %r341, %r373;
	st.global.v2.u32 	[%rd2+8], {%r371, %r370};
	shl.b32 	%r343, %r339, 4;
	shl.b32 	%r344, %r342, 1;
	xor.b32  	%r345, %r344, %r343;
	xor.b32  	%r346, %r345, %r342;
	xor.b32  	%r347, %r346, %r339;
	st.global.v2.u32 	[%rd2+16], {%r339, %r347};
	mov.b32 	%r348, 832819609;
	st.global.v2.u32 	[%rd2], {%r348, %r372};
	add.s32 	%r349, %r347, 832819609;
	cvt.rn.f32.u32 	%f3, %r349;
	fma.rn.f32 	%f4, %f3, 0f2F800000, 0f2F000000;
	mul.f32 	%f5, %f4, %f4;
	fma.rn.f32 	%f6, %f2, %f2, %f5;
	setp.gtu.f32 	%p25, %f6, 0f3F800000;
	@%p25 bra 	$L__BB0_45;
	cvta.to.global.u64 	%rd18, %rd8;
	atom.global.add.u32 	%r350, [%rd18], 1;
$L__BB0_45:
	ret;

}


// ===== COMPILED SASS (sm_100) =====

	.target	sm_100

	.elftype	@"ET_EXEC"


//--------------------- .note.nv.tkinfo           --------------------------
	.section	.note.nv.tkinfo,"",@"SHT_NOTE"
	.sectionflags	@"SHF_NOTE_NV_TKINFO"
	.tkinfo
        /*0018*/ 	.word	0x00000002
        /*0030*/ 	.string	""
        /*0030*/ 	.string	"ptxas"
        /*0030*/ 	.string	"Cuda compilation tools, release 13.0, V13.0.88"
        /*0030*/ 	.string	"Build cuda_13.0.r13.0/compiler.36424714_0"
        /*0030*/ 	.string	"-arch sm_100 -m 64 "



//--------------------- .note.nv.cuinfo           --------------------------
	.section	.note.nv.cuinfo,"",@"SHT_NOTE"
	.sectionflags	@"SHF_NOTE_NV_CUINFO"
        /*0018*/ 	.short	0x0002
        /*001a*/ 	.short	0x0064
        /*001c*/ 	.short	0x0082
	.zero		2


//--------------------- .nv.info                  --------------------------
	.section	.nv.info,"",@"SHT_CUDA_INFO"
	.align	4


	//----- nvinfo : EIATTR_REGCOUNT
	.align		4
        /*0000*/ 	.byte	0x04, 0x2f
        /*0002*/ 	.short	(.L_10 - .L_9)
	.align		4
.L_9:
        /*0004*/ 	.word	index@(_Z18monte_carlo_kerneliPiP17curandStateXORWOW)
        /*0008*/ 	.word	0x0000001f


	//----- nvinfo : EIATTR_FRAME_SIZE
	.align		4
.L_10:
        /*000c*/ 	.byte	0x04, 0x11
        /*000e*/ 	.short	(.L_12 - .L_11)
	.align		4
.L_11:
        /*0010*/ 	.word	index@(_Z18monte_carlo_kerneliPiP17curandStateXORWOW)
        /*0014*/ 	.word	0x00000000


	//----- nvinfo : EIATTR_MIN_STACK_SIZE
	.align		4
.L_12:
        /*0018*/ 	.byte	0x04, 0x12
        /*001a*/ 	.short	(.L_14 - .L_13)
	.align		4
.L_13:
        /*001c*/ 	.word	index@(_Z18monte_carlo_kerneliPiP17curandStateXORWOW)
        /*0020*/ 	.word	0x00000000
.L_14:


//--------------------- .nv.compat                --------------------------
	.section	.nv.compat,"",@"SHT_CUDA_COMPAT_INFO"
	.align	4
        /*0000*/ 	.byte	0x02, 0x09, 0x00, 0x00, 0x02, 0x02, 0x01, 0x00, 0x02, 0x05, 0x05, 0x00, 0x03, 0x07, 0x01, 0x01
        /*0010*/ 	.byte	0x02, 0x03, 0x00, 0x00, 0x02, 0x06, 0x01, 0x00, 0x04, 0x0b, 0x08, 0x00, 0x01, 0x00, 0x00, 0x00
        /*0020*/ 	.byte	0x00, 0x00, 0x00, 0x00


//--------------------- .nv.info._Z18monte_carlo_kerneliPiP17curandStateXORWOW --------------------------
	.section	.nv.info._Z18monte_carlo_kerneliPiP17curandStateXORWOW,"",@"SHT_CUDA_INFO"
	.sectionflags	@""
	.align	4


	//----- nvinfo : EIATTR_CUDA_API_VERSION
	.align		4
        /*0000*/ 	.byte	0x04, 0x37
        /*0002*/ 	.short	(.L_16 - .L_15)
.L_15:
        /*0004*/ 	.word	0x00000082


	//----- nvinfo : EIATTR_KPARAM_INFO
	.align		4
.L_16:
        /*0008*/ 	.byte	0x04, 0x17
        /*000a*/ 	.short	(.L_18 - .L_17)
.L_17:
        /*000c*/ 	.word	0x00000000
        /*0010*/ 	.short	0x0002
        /*0012*/ 	.short	0x0010
        /*0014*/ 	.byte	0x00, 0xf5, 0x21, 0x00


	//----- nvinfo : EIATTR_KPARAM_INFO
	.align		4
.L_18:
        /*0018*/ 	.byte	0x04, 0x17
        /*001a*/ 	.short	(.L_20 - .L_19)
.L_19:
        /*001c*/ 	.word	0x00000000
        /*0020*/ 	.short	0x0001
        /*0022*/ 	.short	0x0008
        /*0024*/ 	.byte	0x00, 0xf5, 0x21, 0x00


	//----- nvinfo : EIATTR_KPARAM_INFO
	.align		4
.L_20:
        /*0028*/ 	.byte	0x04, 0x17
        /*002a*/ 	.short	(.L_22 - .L_21)
.L_21:
        /*002c*/ 	.word	0x00000000
        /*0030*/ 	.short	0x0000
        /*0032*/ 	.short	0x0000
        /*0034*/ 	.byte	0x00, 0xf0, 0x11, 0x00


	//----- nvinfo : EIATTR_SPARSE_MMA_MASK
	.align		4
.L_22:
        /*0038*/ 	.byte	0x03, 0x50
        /*003a*/ 	.short	0x0000


	//----- nvinfo : EIATTR_MAXREG_COUNT
	.align		4
        /*003c*/ 	.byte	0x03, 0x1b
        /*003e*/ 	.short	0x00ff


	//----- nvinfo : EIATTR_MERCURY_ISA_VERSION
	.align		4
        /*0040*/ 	.byte	0x03, 0x5f
        /*0042*/ 	.short	0x0101


	//----- nvinfo : EIATTR_INT_WARP_WIDE_INSTR_OFFSETS
	.align		4
        /*0044*/ 	.byte	0x04, 0x31
        /*0046*/ 	.short	(.L_24 - .L_23)


	//   ....[0]....
.L_23:
        /*0048*/ 	.word	0x00001120


	//----- nvinfo : EIATTR_VRC_CTA_INIT_COUNT
	.align		4
.L_24:
        /*004c*/ 	.byte	0x02, 0x4a
	.zero		1
	.zero		1


	//----- nvinfo : EIATTR_EXIT_INSTR_OFFSETS
	.align		4
        /*0050*/ 	.byte	0x04, 0x1c
        /*0052*/ 	.short	(.L_26 - .L_25)


	//   ....[0]....
.L_25:
        /*0054*/ 	.word	0x00000070


	//   ....[1]....
        /*0058*/ 	.word	0x000010f0


	//   ....[2]....
        /*005c*/ 	.word	0x00001170


	//----- nvinfo : EIATTR_CRS_STACK_SIZE
	.align		4
.L_26:
        /*0060*/ 	.byte	0x04, 0x1e
        /*0062*/ 	.short	(.L_28 - .L_27)
.L_27:
        /*0064*/ 	.word	0x00000000


	//----- nvinfo : EIATTR_CBANK_PARAM_SIZE
	.align		4
.L_28:
        /*0068*/ 	.byte	0x03, 0x19
        /*006a*/ 	.short	0x0018


	//----- nvinfo : EIATTR_PARAM_CBANK
	.align		4
        /*006c*/ 	.byte	0x04, 0x0a
        /*006e*/ 	.short	(.L_30 - .L_29)
	.align		4
.L_29:
        /*0070*/ 	.word	index@(.nv.constant0._Z18monte_carlo_kerneliPiP17curandStateXORWOW)
        /*0074*/ 	.short	0x0380
        /*0076*/ 	.short	0x0018


	//----- nvinfo : EIATTR_SW_WAR
	.align		4
.L_30:
        /*0078*/ 	.byte	0x04, 0x36
        /*007a*/ 	.short	(.L_32 - .L_31)
.L_31:
        /*007c*/ 	.word	0x00000008
.L_32:


//--------------------- .nv.callgraph             --------------------------
	.section	.nv.callgraph,"",@"SHT_CUDA_CALLGRAPH"
	.align	4
	.sectionentsize	8
	.align		4
        /*0000*/ 	.word	0x00000000
	.align		4
        /*0004*/ 	.word	0xffffffff
	.align		4
        /*0008*/ 	.word	0x00000000
	.align		4
        /*000c*/ 	.word	0xfffffffe
	.align		4
        /*0010*/ 	.word	0x00000000
	.align		4
        /*0014*/ 	.word	0xfffffffd
	.align		4
        /*0018*/ 	.word	0x00000000
	.align		4
        /*001c*/ 	.word	0xfffffffc


//--------------------- .nv.constant4             --------------------------
	.section	.nv.constant4,"a",@progbits
	.align	8
	.align		8
.nv.constant4:
        /*0000*/ 	.dword	precalc_xorwow_matrix
	.align		8
        /*0008*/ 	.dword	precalc_xorwow_offset_matrix
	.align		8
        /*0010*/ 	.dword	mrg32k3aM1
	.align		8
        /*0018*/ 	.dword	mrg32k3aM2
	.align		8
        /*0020*/ 	.dword	mrg32k3aM1SubSeq
	.align		8
        /*0028*/ 	.dword	mrg32k3aM2SubSeq
	.align		8
        /*0030*/ 	.dword	mrg32k3aM1Seq
	.align		8
        /*0038*/ 	.dword	mrg32k3aM2Seq


//--------------------- .nv.constant3             --------------------------
	.section	.nv.constant3,"a",@progbits
	.align	8
.nv.constant3:
	.type		__cr_lgamma_table,@object
	.size		__cr_lgamma_table,(.L_8 - __cr_lgamma_table)
__cr_lgamma_table:
        /*0000*/ 	.byte	0x00, 0x00, 0x00, 0x00, 0x00, 0x00, 0x00, 0x00, 0x00, 0x00, 0x00, 0x00, 0x00, 0x00, 0x00, 0x00
        /*0010*/ 	.byte	0xef, 0x39, 0xfa, 0xfe, 0x42, 0x2e, 0xe6, 0x3f, 0x02, 0x20, 0x2a, 0xfa, 0x0b, 0xab, 0xfc, 0x3f
        /*0020*/ 	.byte	0xf9, 0x2c, 0x92, 0x7c, 0xa7, 0x6c, 0x09, 0x40, 0xc9, 0x79, 0x44, 0x3c, 0x64, 0x26, 0x13, 0x40
        /*0030*/ 	.byte	0xca, 0x01, 0xcf, 0x3a, 0x27, 0x51, 0x1a, 0x40, 0x30, 0xcc, 0x2d, 0xf3, 0xe1, 0x0c, 0x21, 0x40
        /*0040*/ 	.byte	0x0d, 0xb7, 0xfc, 0x82, 0x8e, 0x35, 0x25, 0x40
.L_8:


//--------------------- .text._Z18monte_carlo_kerneliPiP17curandStateXORWOW --------------------------
	.section	.text._Z18monte_carlo_kerneliPiP17curandStateXORWOW,"ax",@progbits
	.align	128
        .global         _Z18monte_carlo_kerneliPiP17curandStateXORWOW
        .type           _Z18monte_carlo_kerneliPiP17curandStateXORWOW,@function
        .size           _Z18monte_carlo_kerneliPiP17curandStateXORWOW,(.L_x_9 - _Z18monte_carlo_kerneliPiP17curandStateXORWOW)
        .other          _Z18monte_carlo_kerneliPiP17curandStateXORWOW,@"STO_CUDA_ENTRY STV_DEFAULT"
_Z18monte_carlo_kerneliPiP17curandStateXORWOW:
.text._Z18monte_carlo_kerneliPiP17curandStateXORWOW:
[----:B------:R-:W-:Y:S01]  /*0000*/  LDC R1, c[0x0][0x37c] ;  /* 0x0000df00ff017b82 */ /* 0x000fe20000000800 */
[----:B------:R-:W0:Y:S07]  /*0010*/  S2R R0, SR_TID.X ;  /* 0x0000000000007919 */ /* 0x000e2e0000002100 */
[----:B------:R-:W0:Y:S01]  /*0020*/  S2UR UR4, SR_CTAID.X ;  /* 0x00000000000479c3 */ /* 0x000e220000002500 */
[----:B------:R-:W1:Y:S07]  /*0030*/  LDCU UR5, c[0x0][0x380] ;  /* 0x00007000ff0577ac */ /* 0x000e6e0008000800 */
[----:B------:R-:W0:Y:S02]  /*0040*/  LDC R13, c[0x0][0x360] ;  /* 0x0000d800ff0d7b82 */ /* 0x000e240000000800 */
[----:B0-----:R-:W-:-:S05]  /*0050*/  IMAD R13, R13, UR4, R0 ;  /* 0x000000040d0d7c24 */ /* 0x001fca000f8e0200 */
[----:B-1----:R-:W-:-:S13]  /*0060*/  ISETP.GE.AND P0, PT, R13, UR5, PT ;  /* 0x000000050d007c0c */ /* 0x002fda000bf06270 */
[----:B------:R-:W-:Y:S05]  /*0070*/  @P0 EXIT ;  /* 0x000000000000094d */ /* 0x000fea0003800000 */
[----:B------:R-:W0:Y:S01]  /*0080*/  LDC.64 R6, c[0x0][0x390] ;  /* 0x0000e400ff067b82 */ /* 0x000e220000000a00 */
[----:B------:R-:W1:Y:S01]  /*0090*/  LDCU.64 UR4, c[0x0][0x358] ;  /* 0x00006b00ff0477ac */ /* 0x000e620008000a00 */
[----:B------:R-:W-:Y:S01]  /*00a0*/  IMAD.MOV.U32 R8, RZ, RZ, 0x3198c20f ;  /* 0x3198c20fff087424 */ /* 0x000fe200078e00ff */
[----:B------:R-:W-:Y:S01]  /*00b0*/  ISETP.NE.AND P0, PT, R13, RZ, PT ;  /* 0x000000ff0d00720c */ /* 0x000fe20003f05270 */
[----:B------:R-:W-:Y:S01]  /*00c0*/  IMAD.MOV.U32 R9, RZ, RZ, 0x5efdb30c ;  /* 0x5efdb30cff097424 */ /* 0x000fe200078e00ff */
[----:B------:R-:W-:Y:S01]  /*00d0*/  BSSY.RECONVERGENT B0, `(.L_x_0) ;  /* 0x00000e4000007945 */ /* 0x000fe20003800200 */
[----:B------:R-:W-:Y:S02]  /*00e0*/  IMAD.MOV.U32 R10, RZ, RZ, 0x423bb012 ;  /* 0x423bb012ff0a7424 */ /* 0x000fe400078e00ff */
[----:B------:R-:W-:Y:S02]  /*00f0*/  IMAD.MOV.U32 R11, RZ, RZ, -0x75bd8fc ;  /* 0xf8a42704ff0b7424 */ /* 0x000fe400078e00ff */
[----:B------:R-:W-:-:S02]  /*0100*/  IMAD.MOV.U32 R16, RZ, RZ, -0x23270784 ;  /* 0xdcd8f87cff107424 */ /* 0x000fc400078e00ff */
[----:B------:R-:W-:Y:S02]  /*0110*/  IMAD.MOV.U32 R17, RZ, RZ, 0x57fa2510 ;  /* 0x57fa2510ff117424 */ /* 0x000fe400078e00ff */
[----:B------:R-:W-:Y:S02]  /*0120*/  IMAD.MOV.U32 R15, RZ, RZ, 0x5efdb30c ;  /* 0x5efdb30cff0f7424 */ /* 0x000fe400078e00ff */
[----:B------:R-:W-:Y:S02]  /*0130*/  IMAD.MOV.U32 R5, RZ, RZ, -0x75bd8fc ;  /* 0xf8a42704ff057424 */ /* 0x000fe400078e00ff */
[----:B------:R-:W-:Y:S02]  /*0140*/  IMAD.MOV.U32 R4, RZ, RZ, 0x423bb012 ;  /* 0x423bb012ff047424 */ /* 0x000fe400078e00ff */
[----:B------:R-:W-:Y:S02]  /*0150*/  IMAD.MOV.U32 R3, RZ, RZ, 0x57fa2510 ;  /* 0x57fa2510ff037424 */ /* 0x000fe400078e00ff */
[----:B------:R-:W-:-:S02]  /*0160*/  IMAD.MOV.U32 R2, RZ, RZ, -0x23270784 ;  /* 0xdcd8f87cff027424 */ /* 0x000fc400078e00ff */
[----:B0-----:R-:W-:-:S05]  /*0170*/  IMAD.WIDE R6, R13, 0x30, R6 ;  /* 0x000000300d067825 */ /* 0x001fca00078e0206 */
[----:B-1----:R0:W-:Y:S04]  /*0180*/  STG.E.64 desc[UR4][R6.64], R8 ;  /* 0x0000000806007986 */ /* 0x0021e8000c101b04 */
[----:B------:R0:W-:Y:S04]  /*0190*/  STG.E.64 desc[UR4][R6.64+0x8], R10 ;  /* 0x0000080a06007986 */ /* 0x0001e8000c101b04 */
[----:B------:R0:W-:Y:S01]  /*01a0*/  STG.E.64 desc[UR4][R6.64+0x10], R16 ;  /* 0x0000101006007986 */ /* 0x0001e2000c101b04 */
[----:B------:R-:W-:Y:S05]  /*01b0*/  @!P0 BRA `(.L_x_1) ;  /* 0x0000000c00548947 */ /* 0x000fea0003800000 */
[----:B------:R-:W-:Y:S01]  /*01c0*/  SHF.R.S32.HI R0, RZ, 0x1f, R13 ;  /* 0x0000001fff007819 */ /* 0x000fe2000001140d */
[----:B------:R-:W-:Y:S02]  /*01d0*/  IMAD.MOV.U32 R12, RZ, RZ, RZ ;  /* 0x000000ffff0c7224 */ /* 0x000fe400078e00ff */
[----:B------:R-:W-:Y:S02]  /*01e0*/  IMAD.MOV.U32 R15, RZ, RZ, 0x5efdb30c ;  /* 0x5efdb30cff0f7424 */ /* 0x000fe400078e00ff */
[----:B------:R-:W-:Y:S02]  /*01f0*/  IMAD.MOV.U32 R4, RZ, RZ, 0x423bb012 ;  /* 0x423bb012ff047424 */ /* 0x000fe400078e00ff */
[----:B------:R-:W-:Y:S02]  /*0200*/  IMAD.MOV.U32 R5, RZ, RZ, -0x75bd8fc ;  /* 0xf8a42704ff057424 */ /* 0x000fe400078e00ff */
[----:B------:R-:W-:Y:S02]  /*0210*/  IMAD.MOV.U32 R2, RZ, RZ, -0x23270784 ;  /* 0xdcd8f87cff027424 */ /* 0x000fe400078e00ff */
[----:B------:R-:W-:-:S07]  /*0220*/  IMAD.MOV.U32 R3, RZ, RZ, 0x57fa2510 ;  /* 0x57fa2510ff037424 */ /* 0x000fce00078e00ff */
.L_x_7:
[----:B0-----:R-:W-:Y:S01]  /*0230*/  LOP3.LUT R8, R13, 0x3, RZ, 0xc0, !PT ;  /* 0x000000030d087812 */ /* 0x001fe200078ec0ff */
[----:B------:R-:W-:Y:S03]  /*0240*/  BSSY.RECONVERGENT B1, `(.L_x_2) ;  /* 0x00000c6000017945 */ /* 0x000fe60003800200 */
[----:B------:R-:W-:-:S04]  /*0250*/  ISETP.NE.U32.AND P0, PT, R8, RZ, PT ;  /* 0x000000ff0800720c */ /* 0x000fc80003f05070 */
[----:B------:R-:W-:-:S13]  /*0260*/  ISETP.NE.AND.EX P0, PT, RZ, RZ, PT, P0 ;  /* 0x000000ffff00720c */ /* 0x000fda0003f05300 */
[----:B------:R-:W-:Y:S05]  /*0270*/  @!P0 BRA `(.L_x_3) ;  /* 0x0000000c00088947 */ /* 0x000fea0003800000 */
[----:B------:R-:W0:Y:S01]  /*0280*/  LDC.64 R8, c[0x4][RZ] ;  /* 0x01000000ff087b82 */ /* 0x000e220000000a00 */
[----:B------:R-:W-:Y:S02]  /*0290*/  IMAD.MOV.U32 R14, RZ, RZ, RZ ;  /* 0x000000ffff0e7224 */ /* 0x000fe400078e00ff */
[----:B0-----:R-:W-:-:S07]  /*02a0*/  IMAD.WIDE.U32 R8, R12, 0xc80, R8 ;  /* 0x00000c800c087825 */ /* 0x001fce00078e0008 */
.L_x_6:
[----:B0-----:R-:W-:Y:S01]  /*02b0*/  IMAD.MOV.U32 R15, RZ, RZ, RZ ;  /* 0x000000ffff0f7224 */ /* 0x001fe200078e00ff */
[----:B------:R-:W-:Y:S01]  /*02c0*/  CS2R R2, SRZ ;  /* 0x0000000000027805 */ /* 0x000fe2000001ff00 */
[----:B------:R-:W-:Y:S01]  /*02d0*/  IMAD.MOV.U32 R17, RZ, RZ, RZ ;  /* 0x000000ffff117224 */ /* 0x000fe200078e00ff */
[----:B------:R-:W-:-:S07]  /*02e0*/  CS2R R4, SRZ ;  /* 0x0000000000047805 */ /* 0x000fce000001ff00 */
.L_x_5:
[----:B------:R-:W-:-:S05]  /*02f0*/  IMAD.WIDE.U32 R10, R17, 0x4, R6 ;  /* 0x00000004110a7825 */ /* 0x000fca00078e0006 */
[----:B------:R0:W5:Y:S01]  /*0300*/  LDG.E R16, desc[UR4][R10.64+0x4] ;  /* 0x000004040a107981 */ /* 0x000162000c1e1900 */
[----:B------:R-:W-:-:S07]  /*0310*/  IMAD.MOV.U32 R19, RZ, RZ, RZ ;  /* 0x000000ffff137224 */ /* 0x000fce00078e00ff */
.L_x_4:
[----:B-----5:R-:W-:Y:S01]  /*0320*/  SHF.R.U32.HI R24, RZ, R19, R16 ;  /* 0x00000013ff187219 */ /* 0x020fe20000011610 */
[----:B0-----:R-:W-:-:S03]  /*0330*/  IMAD.SHL.U32 R10, R17, 0x20, RZ ;  /* 0x00000020110a7824 */ /* 0x001fc600078e00ff */
[----:B------:R-:W-:Y:S01]  /*0340*/  LOP3.LUT R11, R24, 0x1, RZ, 0xc0, !PT ;  /* 0x00000001180b7812 */ /* 0x000fe200078ec0ff */
[----:B------:R-:W-:-:S03]  /*0350*/  IMAD.IADD R10, R10, 0x1, R19 ;  /* 0x000000010a0a7824 */ /* 0x000fc600078e0213 */
[----:B------:R-:W-:Y:S01]  /*0360*/  ISETP.NE.U32.AND P0, PT, R11, 0x1, PT ;  /* 0x000000010b00780c */ /* 0x000fe20003f05070 */
[----:B------:R-:W-:-:S03]  /*0370*/  IMAD R11, R10, 0x5, RZ ;  /* 0x000000050a0b7824 */ /* 0x000fc600078e02ff */
[----:B------:R-:W-:Y:S01]  /*0380*/  R2P PR, R24, 0x7e ;  /* 0x0000007e18007804 */ /* 0x000fe20000000000 */
[----:B------:R-:W-:-:S08]  /*0390*/  IMAD.WIDE.U32 R10, R11, 0x4, R8 ;  /* 0x000000040b0a7825 */ /* 0x000fd000078e0008 */
[----:B------:R-:W2:Y:S04]  /*03a0*/  @!P0 LDG.E R18, desc[UR4][R10.64] ;  /* 0x000000040a128981 */ /* 0x000ea8000c1e1900 */
[----:B------:R-:W3:Y:S04]  /*03b0*/  @!P0 LDG.E R20, desc[UR4][R10.64+0x10] ;  /* 0x000010040a148981 */ /* 0x000ee8000c1e1900 */
[----:B------:R-:W4:Y:S04]  /*03c0*/  @P1 LDG.E R22, desc[UR4][R10.64+0x14] ;  /* 0x000014040a161981 */ /* 0x000f28000c1e1900 */
[----:B------:R-:W4:Y:S04]  /*03d0*/  @P2 LDG.E R26, desc[UR4][R10.64+0x28] ;  /* 0x000028040a1a2981 */ /* 0x000f28000c1e1900 */
[----:B------:R-:W4:Y:S04]  /*03e0*/  @!P0 LDG.E R21, desc[UR4][R10.64+0x4] ;  /* 0x000004040a158981 */ /* 0x000f28000c1e1900 */
[----:B------:R-:W4:Y:S04]  /*03f0*/  @!P0 LDG.E R23, desc[UR4][R10.64+0xc] ;  /* 0x00000c040a178981 */ /* 0x000f28000c1e1900 */
[----:B------:R-:W4:Y:S04]  /*0400*/  @P1 LDG.E R25, desc[UR4][R10.64+0x18] ;  /* 0x000018040a191981 */ /* 0x000f28000c1e1900 */
[----:B------:R-:W4:Y:S04]  /*0410*/  @P3 LDG.E R28, desc[UR4][R10.64+0x3c] ;  /* 0x00003c040a1c3981 */ /* 0x000f28000c1e1900 */
[----:B------:R-:W4:Y:S01]  /*0420*/  @P6 LDG.E R27, desc[UR4][R10.64+0x7c] ;  /* 0x00007c040a1b6981 */ /* 0x000f22000c1e1900 */
[----:B--2---:R-:W-:-:S03]  /*0430*/  @!P0 LOP3.LUT R15, R15, R18, RZ, 0x3c, !PT ;  /* 0x000000120f0f8212 */ /* 0x004fc600078e3cff */
[----:B------:R-:W2:Y:S01]  /*0440*/  @!P0 LDG.E R18, desc[UR4][R10.64+0x8] ;  /* 0x000008040a128981 */ /* 0x000ea2000c1e1900 */
[----:B---3--:R-:W-:-:S03]  /*0450*/  @!P0 LOP3.LUT R3, R3, R20, RZ, 0x3c, !PT ;  /* 0x0000001403038212 */ /* 0x008fc600078e3cff */
[----:B------:R-:W3:Y:S01]  /*0460*/  @P1 LDG.E R20, desc[UR4][R10.64+0x24] ;  /* 0x000024040a141981 */ /* 0x000ee2000c1e1900 */
[----:B----4-:R-:W-:-:S03]  /*0470*/  @P1 LOP3.LUT R15, R15, R22, RZ, 0x3c, !PT ;  /* 0x000000160f0f1212 */ /* 0x010fc600078e3cff */
[----:B------:R-:W4:Y:S01]  /*0480*/  @P2 LDG.E R22, desc[UR4][R10.64+0x38] ;  /* 0x000038040a162981 */ /* 0x000f22000c1e1900 */
[----:B------:R-:W-:-:S03]  /*0490*/  @P2 LOP3.LUT R15, R15, R26, RZ, 0x3c, !PT ;  /* 0x0000001a0f0f2212 */ /* 0x000fc600078e3cff */
[----:B------:R-:W4:Y:S01]  /*04a0*/  @P4 LDG.E R26, desc[UR4][R10.64+0x50] ;  /* 0x000050040a1a4981 */ /* 0x000f22000c1e1900 */
[----:B------:R-:W-:-:S03]  /*04b0*/  @!P0 LOP3.LUT R4, R4, R21, RZ, 0x3c, !PT ;  /* 0x0000001504048212 */ /* 0x000fc600078e3cff */
[----:B------:R-:W4:Y:S01]  /*04c0*/  @P1 LDG.E R21, desc[UR4][R10.64+0x20] ;  /* 0x000020040a151981 */ /* 0x000f22000c1e1900 */
[----:B------:R-:W-:-:S03]  /*04d0*/  @!P0 LOP3.LUT R2, R2, R23, RZ, 0x3c, !PT ;  /* 0x0000001702028212 */ /* 0x000fc600078e3cff */
[----:B------:R-:W4:Y:S01]  /*04e0*/  @P2 LDG.E R23, desc[UR4][R10.64+0x2c] ;  /* 0x00002c040a172981 */ /* 0x000f22000c1e1900 */
[----:B------:R-:W-:-:S03]  /*04f0*/  @P1 LOP3.LUT R4, R4, R25, RZ, 0x3c, !PT ;  /* 0x0000001904041212 */ /* 0x000fc600078e3cff */
[----:B------:R-:W4:Y:S01]  /*0500*/  @P2 LDG.E R25, desc[UR4][R10.64+0x34] ;  /* 0x000034040a192981 */ /* 0x000f22000c1e1900 */
[----:B--2---:R-:W-:-:S03]  /*0510*/  @!P0 LOP3.LUT R5, R5, R18, RZ, 0x3c, !PT ;  /* 0x0000001205058212 */ /* 0x004fc600078e3cff */
[----:B------:R-:W2:Y:S01]  /*0520*/  @P1 LDG.E R18, desc[UR4][R10.64+0x1c] ;  /* 0x00001c040a121981 */ /* 0x000ea2000c1e1900 */
[----:B---3--:R-:W-:-:S03]  /*0530*/  @P1 LOP3.LUT R3, R3, R20, RZ, 0x3c, !PT ;  /* 0x0000001403031212 */ /* 0x008fc600078e3cff */
[----:B------:R-:W3:Y:S01]  /*0540*/  @P2 LDG.E R20, desc[UR4][R10.64+0x30] ;  /* 0x000030040a142981 */ /* 0x000ee2000c1e1900 */
[----:B----4-:R-:W-:-:S03]  /*0550*/  @P2 LOP3.LUT R3, R3, R22, RZ, 0x3c, !PT ;  /* 0x0000001603032212 */ /* 0x010fc600078e3cff */
[----:B------:R-:W4:Y:S01]  /*0560*/  @P3 LDG.E R22, desc[UR4][R10.64+0x4c] ;  /* 0x00004c040a163981 */ /* 0x000f22000c1e1900 */
[----:B------:R-:W-:-:S04]  /*0570*/  @P3 LOP3.LUT R15, R15, R28, RZ, 0x3c, !PT ;  /* 0x0000001c0f0f3212 */ /* 0x000fc800078e3cff */
[----:B------:R-:W-:Y:S02]  /*0580*/  @P4 LOP3.LUT R15, R15, R26, RZ, 0x3c, !PT ;  /* 0x0000001a0f0f4212 */ /* 0x000fe400078e3cff */
[----:B------:R-:W-:Y:S01]  /*0590*/  @P1 LOP3.LUT R2, R2, R21, RZ, 0x3c, !PT ;  /* 0x0000001502021212 */ /* 0x000fe200078e3cff */
[----:B------:R-:W4:Y:S04]  /*05a0*/  @P5 LDG.E R26, desc[UR4][R10.64+0x64] ;  /* 0x000064040a1a5981 */ /* 0x000f28000c1e1900 */
[----:B------:R-:W4:Y:S01]  /*05b0*/  @P3 LDG.E R21, desc[UR4][R10.64+0x40] ;  /* 0x000040040a153981 */ /* 0x000f22000c1e1900 */
[----:B------:R-:W-:Y:S02]  /*05c0*/  @P2 LOP3.LUT R4, R4, R23, RZ, 0x3c, !PT ;  /* 0x0000001704042212 */ /* 0x000fe400078e3cff */
[----:B------:R-:W-:Y:S01]  /*05d0*/  @P2 LOP3.LUT R2, R2, R25, RZ, 0x3c, !PT ;  /* 0x0000001902022212 */ /* 0x000fe200078e3cff */
[----:B------:R-:W4:Y:S04]  /*05e0*/  @P3 LDG.E R23, desc[UR4][R10.64+0x48] ;  /* 0x000048040a173981 */ /* 0x000f28000c1e1900 */
[----:B------:R-:W4:Y:S01]  /*05f0*/  @P4 LDG.E R25, desc[UR4][R10.64+0x54] ;  /* 0x000054040a194981 */ /* 0x000f22000c1e1900 */
[----:B--2---:R-:W-:-:S03]  /*0600*/  @P1 LOP3.LUT R5, R5, R18, RZ, 0x3c, !PT ;  /* 0x0000001205051212 */ /* 0x004fc600078e3cff */
[----:B------:R-:W2:Y:S01]  /*0610*/  @P3 LDG.E R18, desc[UR4][R10.64+0x44] ;  /* 0x000044040a123981 */ /* 0x000ea2000c1e1900 */
[----:B---3--:R-:W-:-:S03]  /*0620*/  @P2 LOP3.LUT R5, R5, R20, RZ, 0x3c, !PT ;  /* 0x0000001405052212 */ /* 0x008fc600078e3cff */
[----:B------:R-:W3:Y:S01]  /*0630*/  @P4 LDG.E R20, desc[UR4][R10.64+0x58] ;  /* 0x000058040a144981 */ /* 0x000ee2000c1e1900 */
[----:B----4-:R-:W-:-:S03]  /*0640*/  @P3 LOP3.LUT R3, R3, R22, RZ, 0x3c, !PT ;  /* 0x0000001603033212 */ /* 0x010fc600078e3cff */
[----:B------:R-:W4:Y:S01]  /*0650*/  @P4 LDG.E R22, desc[UR4][R10.64+0x60] ;  /* 0x000060040a164981 */ /* 0x000f22000c1e1900 */
[----:B------:R-:W-:Y:S02]  /*0660*/  LOP3.LUT P0, RZ, R24, 0x80, RZ, 0xc0, !PT ;  /* 0x0000008018ff7812 */ /* 0x000fe4000780c0ff */
[----:B------:R-:W-:Y:S02]  /*0670*/  @P5 LOP3.LUT R15, R15, R26, RZ, 0x3c, !PT ;  /* 0x0000001a0f0f5212 */ /* 0x000fe400078e3cff */
[----:B------:R-:W4:Y:S01]  /*0680*/  @P6 LDG.E R26, desc[UR4][R10.64+0x78] ;  /* 0x000078040a1a6981 */ /* 0x000f22000c1e1900 */
[----:B------:R-:W-:-:S03]  /*0690*/  @P3 LOP3.LUT R4, R4, R21, RZ, 0x3c, !PT ;  /* 0x0000001504043212 */ /* 0x000fc600078e3cff */
[----:B------:R-:W4:Y:S01]  /*06a0*/  @P4 LDG.E R21, desc[UR4][R10.64+0x5c] ;  /* 0x00005c040a154981 */ /* 0x000f22000c1e1900 */
[----:B------:R-:W-:-:S03]  /*06b0*/  @P3 LOP3.LUT R2, R2, R23, RZ, 0x3c, !PT ;  /* 0x0000001702023212 */ /* 0x000fc600078e3cff */
[----:B------:R-:W4:Y:S01]  /*06c0*/  @P5 LDG.E R23, desc[UR4][R10.64+0x68] ;  /* 0x000068040a175981 */ /* 0x000f22000c1e1900 */
[----:B------:R-:W-:-:S03]  /*06d0*/  @P4 LOP3.LUT R4, R4, R25, RZ, 0x3c, !PT ;  /* 0x0000001904044212 */ /* 0x000fc600078e3cff */
[----:B------:R-:W4:Y:S01]  /*06e0*/  @P5 LDG.E R25, desc[UR4][R10.64+0x70] ;  /* 0x000070040a195981 */ /* 0x000f22000c1e1900 */
[----:B--2---:R-:W-:-:S03]  /*06f0*/  @P3 LOP3.LUT R5, R5, R18, RZ, 0x3c, !PT ;  /* 0x0000001205053212 */ /* 0x004fc600078e3cff */
[----:B------:R-:W2:Y:S01]  /*0700*/  @P5 LDG.E R18, desc[UR4][R10.64+0x6c] ;  /* 0x00006c040a125981 */ /* 0x000ea2000c1e1900 */
[----:B---3--:R-:W-:-:S03]  /*0710*/  @P4 LOP3.LUT R5, R5, R20, RZ, 0x3c, !PT ;  /* 0x0000001405054212 */ /* 0x008fc600078e3cff */
[----:B------:R-:W3:Y:S01]  /*0720*/  @P5 LDG.E R20, desc[UR4][R10.64+0x74] ;  /* 0x000074040a145981 */ /* 0x000ee2000c1e1900 */
[----:B----4-:R-:W-:-:S03]  /*0730*/  @P4 LOP3.LUT R3, R3, R22, RZ, 0x3c, !PT ;  /* 0x0000001603034212 */ /* 0x010fc600078e3cff */
[----:B------:R-:W4:Y:S01]  /*0740*/  @P0 LDG.E R22, desc[UR4][R10.64+0x8c] ;  /* 0x00008c040a160981 */ /* 0x000f22000c1e1900 */
[----:B------:R-:W-:-:S03]  /*0750*/  @P6 LOP3.LUT R15, R15, R26, RZ, 0x3c, !PT ;  /* 0x0000001a0f0f6212 */ /* 0x000fc600078e3cff */
        /* <DEDUP_REMOVED lines=13> */
[----:B------:R-:W-:Y:S02]  /*0830*/  @P6 LOP3.LUT R4, R4, R27, RZ, 0x3c, !PT ;  /* 0x0000001b04046212 */ /* 0x000fe400078e3cff */
[----:B------:R-:W-:Y:S02]  /*0840*/  @P6 LOP3.LUT R2, R2, R21, RZ, 0x3c, !PT ;  /* 0x0000001502026212 */ /* 0x000fe400078e3cff */
[----:B------:R-:W-:Y:S02]  /*0850*/  @P0 LOP3.LUT R4, R4, R23, RZ, 0x3c, !PT ;  /* 0x0000001704040212 */ /* 0x000fe400078e3cff */
[----:B------:R-:W-:Y:S02]  /*0860*/  @P0 LOP3.LUT R2, R2, R25, RZ, 0x3c, !PT ;  /* 0x0000001902020212 */ /* 0x000fe400078e3cff */
[----:B--2---:R-:W-:Y:S02]  /*0870*/  @P6 LOP3.LUT R5, R5, R18, RZ, 0x3c, !PT ;  /* 0x0000001205056212 */ /* 0x004fe400078e3cff */
[----:B---3--:R-:W-:-:S02]  /*0880*/  @P6 LOP3.LUT R3, R3, R20, RZ, 0x3c, !PT ;  /* 0x0000001403036212 */ /* 0x008fc400078e3cff */
[----:B----4-:R-:W-:Y:S02]  /*0890*/  @P0 LOP3.LUT R5, R5, R22, RZ, 0x3c, !PT ;  /* 0x0000001605050212 */ /* 0x010fe400078e3cff */
[----:B------:R-:W-:Y:S02]  /*08a0*/  @P0 LOP3.LUT R3, R3, R26, RZ, 0x3c, !PT ;  /* 0x0000001a03030212 */ /* 0x000fe400078e3cff */
[----:B------:R-:W-:-:S13]  /*08b0*/  R2P PR, R24.B1, 0x7f ;  /* 0x0000007f18007804 */ /* 0x000fda0000001000 */
[----:B------:R-:W2:Y:S04]  /*08c0*/  @P0 LDG.E R18, desc[UR4][R10.64+0xa0] ;  /* 0x0000a0040a120981 */ /* 0x000ea8000c1e1900 */
[----:B------:R-:W3:Y:S04]  /*08d0*/  @P1 LDG.E R22, desc[UR4][R10.64+0xb4] ;  /* 0x0000b4040a161981 */ /* 0x000ee8000c1e1900 */
[----:B------:R-:W4:Y:S04]  /*08e0*/  @P2 LDG.E R26, desc[UR4][R10.64+0xc8] ;  /* 0x0000c8040a1a2981 */ /* 0x000f28000c1e1900 */
[----:B------:R-:W4:Y:S04]  /*08f0*/  @P3 LDG.E R28, desc[UR4][R10.64+0xdc] ;  /* 0x0000dc040a1c3981 */ /* 0x000f28000c1e1900 */
[----:B------:R-:W4:Y:S04]  /*0900*/  @P0 LDG.E R23, desc[UR4][R10.64+0xa4] ;  /* 0x0000a4040a170981 */ /* 0x000f28000c1e1900 */
[----:B------:R-:W4:Y:S04]  /*0910*/  @P0 LDG.E R20, desc[UR4][R10.64+0xa8] ;  /* 0x0000a8040a140981 */ /* 0x000f28000c1e1900 */
[----:B------:R-:W4:Y:S04]  /*0920*/  @P4 LDG.E R25, desc[UR4][R10.64+0xf0] ;  /* 0x0000f0040a194981 */ /* 0x000f28000c1e1900 */
        /* <DEDUP_REMOVED lines=21> */
[----:B------:R-:W-:Y:S02]  /*0a80*/  LOP3.LUT P0, RZ, R24, 0x8000, RZ, 0xc0, !PT ;  /* 0x0000800018ff7812 */ /* 0x000fe4000780c0ff */
[----:B----4-:R-:W-:Y:S01]  /*0a90*/  @P5 LOP3.LUT R15, R15, R26, RZ, 0x3c, !PT ;  /* 0x0000001a0f0f5212 */ /* 0x010fe200078e3cff */
[----:B------:R-:W4:Y:S04]  /*0aa0*/  @P3 LDG.E R24, desc[UR4][R10.64+0xe4] ;  /* 0x0000e4040a183981 */ /* 0x000f28000c1e1900 */
[----:B------:R-:W2:Y:S01]  /*0ab0*/  @P6 LDG.E R26, desc[UR4][R10.64+0x118] ;  /* 0x000118040a1a6981 */ /* 0x000ea2000c1e1900 */
        /* <DEDUP_REMOVED lines=8> */
[----:B---3--:R-:W-:-:S03]  /*0b40*/  @P2 LOP3.LUT R3, R3, R22, RZ, 0x3c, !PT ;  /* 0x0000001603032212 */ /* 0x008fc600078e3cff */
[----:B------:R-:W3:Y:S01]  /*0b50*/  @P4 LDG.E R22, desc[UR4][R10.64+0x100] ;  /* 0x000100040a164981 */ /* 0x000ee2000c1e1900 */
[----:B--2---:R-:W-:-:S03]  /*0b60*/  @P6 LOP3.LUT R15, R15, R26, RZ, 0x3c, !PT ;  /* 0x0000001a0f0f6212 */ /* 0x004fc600078e3cff */
[----:B------:R-:W2:Y:S01]  /*0b70*/  @P0 LDG.E R26, desc[UR4][R10.64+0x12c] ;  /* 0x00012c040a1a0981 */ /* 0x000ea2000c1e1900 */
[----:B----4-:R-:W-:-:S03]  /*0b80*/  @P2 LOP3.LUT R2, R2, R23, RZ, 0x3c, !PT ;  /* 0x0000001702022212 */ /* 0x010fc600078e3cff */
[----:B------:R-:W4:Y:S01]  /*0b90*/  @P4 LDG.E R23, desc[UR4][R10.64+0xfc] ;  /* 0x0000fc040a174981 */ /* 0x000f22000c1e1900 */
[----:B------:R-:W-:-:S03]  /*0ba0*/  @P2 LOP3.LUT R5, R5, R20, RZ, 0x3c, !PT ;  /* 0x0000001405052212 */ /* 0x000fc600078e3cff */
[----:B------:R-:W4:Y:S01]  /*0bb0*/  @P4 LDG.E R20, desc[UR4][R10.64+0xf8] ;  /* 0x0000f8040a144981 */ /* 0x000f22000c1e1900 */
[----:B------:R-:W-:Y:S02]  /*0bc0*/  @P3 LOP3.LUT R2, R2, R27, RZ, 0x3c, !PT ;  /* 0x0000001b02023212 */ /* 0x000fe400078e3cff */
[----:B------:R-:W-:Y:S01]  /*0bd0*/  @P3 LOP3.LUT R4, R4, R25, RZ, 0x3c, !PT ;  /* 0x0000001904043212 */ /* 0x000fe200078e3cff */
[----:B------:R-:W4:Y:S01]  /*0be0*/  @P5 LDG.E R27, desc[UR4][R10.64+0x110] ;  /* 0x000110040a1b5981 */ /* 0x000f22000c1e1900 */
[----:B------:R-:W-:-:S03]  /*0bf0*/  @P3 LOP3.LUT R5, R5, R24, RZ, 0x3c, !PT ;  /* 0x0000001805053212 */ /* 0x000fc600078e3cff */
[----:B------:R-:W4:Y:S04]  /*0c00*/  @P5 LDG.E R25, desc[UR4][R10.64+0x108] ;  /* 0x000108040a195981 */ /* 0x000f28000c1e1900 */
        /* <DEDUP_REMOVED lines=19> */
[----:B------:R-:W-:-:S05]  /*0d40*/  VIADD R19, R19, 0x10 ;  /* 0x0000001013137836 */ /* 0x000fca0000000000 */
[----:B------:R-:W-:Y:S02]  /*0d50*/  ISETP.NE.AND P1, PT, R19, 0x20, PT ;  /* 0x000000201300780c */ /* 0x000fe40003f25270 */
[----:B------:R-:W-:Y:S02]  /*0d60*/  @P5 LOP3.LUT R3, R3, R18, RZ, 0x3c, !PT ;  /* 0x0000001203035212 */ /* 0x000fe400078e3cff */
[----:B------:R-:W-:Y:S02]  /*0d70*/  @P6 LOP3.LUT R4, R4, R21, RZ, 0x3c, !PT ;  /* 0x0000001504046212 */ /* 0x000fe400078e3cff */
[----:B---3--:R-:W-:-:S04]  /*0d80*/  @P6 LOP3.LUT R3, R3, R22, RZ, 0x3c, !PT ;  /* 0x0000001603036212 */ /* 0x008fc800078e3cff */
[----:B--2---:R-:W-:Y:S02]  /*0d90*/  @P0 LOP3.LUT R3, R3, R26, RZ, 0x3c, !PT ;  /* 0x0000001a03030212 */ /* 0x004fe400078e3cff */
[----:B----4-:R-:W-:Y:S02]  /*0da0*/  @P6 LOP3.LUT R2, R2, R23, RZ, 0x3c, !PT ;  /* 0x0000001702026212 */ /* 0x010fe400078e3cff */
[----:B------:R-:W-:Y:S02]  /*0db0*/  @P6 LOP3.LUT R5, R5, R20, RZ, 0x3c, !PT ;  /* 0x0000001405056212 */ /* 0x000fe400078e3cff */
[----:B------:R-:W-:Y:S02]  /*0dc0*/  @P0 LOP3.LUT R2, R2, R27, RZ, 0x3c, !PT ;  /* 0x0000001b02020212 */ /* 0x000fe400078e3cff */
[----:B------:R-:W-:Y:S02]  /*0dd0*/  @P0 LOP3.LUT R4, R4, R25, RZ, 0x3c, !PT ;  /* 0x0000001904040212 */ /* 0x000fe400078e3cff */
[----:B------:R-:W-:Y:S01]  /*0de0*/  @P0 LOP3.LUT R5, R5, R24, RZ, 0x3c, !PT ;  /* 0x0000001805050212 */ /* 0x000fe200078e3cff */
[----:B------:R-:W-:Y:S06]  /*0df0*/  @P1 BRA `(.L_x_4) ;  /* 0xfffffff400481947 */ /* 0x000fec000383ffff */
[----:B------:R-:W-:-:S05]  /*0e00*/  VIADD R17, R17, 0x1 ;  /* 0x0000000111117836 */ /* 0x000fca0000000000 */
[----:B------:R-:W-:-:S13]  /*0e10*/  ISETP.NE.AND P0, PT, R17, 0x5, PT ;  /* 0x000000051100780c */ /* 0x000fda0003f05270 */
[----:B------:R-:W-:Y:S05]  /*0e20*/  @P0 BRA `(.L_x_5) ;  /* 0xfffffff400300947 */ /* 0x000fea000383ffff */
[----:B------:R0:W-:Y:S01]  /*0e30*/  STG.E desc[UR4][R6.64+0x4], R15 ;  /* 0x0000040f06007986 */ /* 0x0001e2000c101904 */
[----:B------:R-:W-:Y:S01]  /*0e40*/  VIADD R14, R14, 0x1 ;  /* 0x000000010e0e7836 */ /* 0x000fe20000000000 */
[----:B------:R-:W-:Y:S02]  /*0e50*/  LOP3.LUT R11, R13, 0x3, RZ, 0xc0, !PT ;  /* 0x000000030d0b7812 */ /* 0x000fe400078ec0ff */
[----:B------:R0:W-:Y:S02]  /*0e60*/  STG.E.64 desc[UR4][R6.64+0x8], R4 ;  /* 0x0000080406007986 */ /* 0x0001e4000c101b04 */
[----:B------:R-:W-:Y:S02]  /*0e70*/  ISETP.GE.U32.AND P0, PT, R14, R11, PT ;  /* 0x0000000b0e00720c */ /* 0x000fe40003f06070 */
[----:B------:R0:W-:Y:S11]  /*0e80*/  STG.E.64 desc[UR4][R6.64+0x10], R2 ;  /* 0x0000100206007986 */ /* 0x0001f6000c101b04 */
[----:B------:R-:W-:Y:S05]  /*0e90*/  @!P0 BRA `(.L_x_6) ;  /* 0xfffffff400048947 */ /* 0x000fea000383ffff */
.L_x_3:
[----:B------:R-:W-:Y:S05]  /*0ea0*/  BSYNC.RECONVERGENT B1 ;  /* 0x0000000000017941 */ /* 0x000fea0003800200 */
.L_x_2:
[C---:B------:R-:W-:Y:S01]  /*0eb0*/  ISETP.GT.U32.AND P0, PT, R13.reuse, 0x3, PT ;  /* 0x000000030d00780c */ /* 0x040fe20003f04070 */
[----:B------:R-:W-:Y:S01]  /*0ec0*/  VIADD R12, R12, 0x1 ;  /* 0x000000010c0c7836 */ /* 0x000fe20000000000 */
[--C-:B------:R-:W-:Y:S02]  /*0ed0*/  SHF.R.U64 R13, R13, 0x2, R0.reuse ;  /* 0x000000020d0d7819 */ /* 0x100fe40000001200 */
[----:B------:R-:W-:Y:S02]  /*0ee0*/  ISETP.GT.U32.AND.EX P0, PT, R0, RZ, PT, P0 ;  /* 0x000000ff0000720c */ /* 0x000fe40003f04100 */
[----:B------:R-:W-:-:S11]  /*0ef0*/  SHF.R.U32.HI R0, RZ, 0x2, R0 ;  /* 0x00000002ff007819 */ /* 0x000fd60000011600 */
[----:B------:R-:W-:Y:S05]  /*0f00*/  @P0 BRA `(.L_x_7) ;  /* 0xfffffff000c80947 */ /* 0x000fea000383ffff */
.L_x_1:
[----:B------:R-:W-:Y:S05]  /*0f10*/  BSYNC.RECONVERGENT B0 ;  /* 0x0000000000007941 */ /* 0x000fea0003800200 */
.L_x_0:
[----:B------:R-:W-:Y:S01]  /*0f20*/  SHF.R.U32.HI R0, RZ, 0x2, R15 ;  /* 0x00000002ff007819 */ /* 0x000fe2000001160f */
[----:B0-----:R-:W-:Y:S01]  /*0f30*/  IMAD.SHL.U32 R9, R3, 0x10, RZ ;  /* 0x0000001003097824 */ /* 0x001fe200078e00ff */
[----:B------:R-:W-:Y:S01]  /*0f40*/  SHF.R.U32.HI R11, RZ, 0x2, R4 ;  /* 0x00000002ff0b7819 */ /* 0x000fe20000011604 */
[----:B------:R0:W-:Y:S01]  /*0f50*/  STG.E.64 desc[UR4][R6.64+0x8], R2 ;  /* 0x0000080206007986 */ /* 0x0001e2000c101b04 */
[----:B------:R-:W-:Y:S02]  /*0f60*/  LOP3.LUT R0, R0, R15, RZ, 0x3c, !PT ;  /* 0x0000000f00007212 */ /* 0x000fe400078e3cff */
[----:B------:R-:W-:Y:S01]  /*0f70*/  LOP3.LUT R11, R11, R4, RZ, 0x3c, !PT ;  /* 0x000000040b0b7212 */ /* 0x000fe200078e3cff */
[----:B------:R0:W-:Y:S02]  /*0f80*/  STG.E.64 desc[UR4][R6.64+0x18], RZ ;  /* 0x000018ff06007986 */ /* 0x0001e4000c101b04 */
[C---:B------:R-:W-:Y:S02]  /*0f90*/  IMAD.SHL.U32 R8, R0.reuse, 0x2, RZ ;  /* 0x0000000200087824 */ /* 0x040fe400078e00ff */
[----:B------:R-:W-:Y:S01]  /*0fa0*/  IMAD.SHL.U32 R4, R11, 0x2, RZ ;  /* 0x000000020b047824 */ /* 0x000fe200078e00ff */
[----:B------:R0:W-:Y:S02]  /*0fb0*/  STG.E desc[UR4][R6.64+0x20], RZ ;  /* 0x000020ff06007986 */ /* 0x0001e4000c101904 */
[----:B------:R-:W-:-:S02]  /*0fc0*/  LOP3.LUT R8, R0, R8, R9, 0x96, !PT ;  /* 0x0000000800087212 */ /* 0x000fc400078e9609 */
[----:B------:R0:W-:Y:S02]  /*0fd0*/  STG.E.64 desc[UR4][R6.64+0x28], RZ ;  /* 0x000028ff06007986 */ /* 0x0001e4000c101b04 */
[----:B------:R-:W-:-:S05]  /*0fe0*/  LOP3.LUT R8, R8, R3, RZ, 0x3c, !PT ;  /* 0x0000000308087212 */ /* 0x000fca00078e3cff */
[----:B------:R-:W-:-:S05]  /*0ff0*/  IMAD.SHL.U32 R0, R8, 0x10, RZ ;  /* 0x0000001008007824 */ /* 0x000fca00078e00ff */
[----:B------:R-:W-:Y:S01]  /*1000*/  LOP3.LUT R9, R11, R4, R0, 0x96, !PT ;  /* 0x000000040b097212 */ /* 0x000fe200078e9600 */
[----:B------:R-:W-:Y:S02]  /*1010*/  VIADD R0, R8, 0x319e49d4 ;  /* 0x319e49d408007836 */ /* 0x000fe40000000000 */
[----:B------:R-:W-:Y:S01]  /*1020*/  IMAD.MOV.U32 R11, RZ, RZ, 0x2f800000 ;  /* 0x2f800000ff0b7424 */ /* 0x000fe200078e00ff */
[----:B------:R-:W-:Y:S02]  /*1030*/  LOP3.LUT R9, R9, R8, RZ, 0x3c, !PT ;  /* 0x0000000809097212 */ /* 0x000fe400078e3cff */
[----:B------:R-:W-:-:S03]  /*1040*/  I2FP.F32.U32 R0, R0 ;  /* 0x0000000000007245 */ /* 0x000fc60000201000 */
[----:B------:R-:W-:Y:S01]  /*1050*/  VIADD R4, R9, 0x31a3d199 ;  /* 0x31a3d19909047836 */ /* 0x000fe20000000000 */
[----:B------:R0:W-:Y:S01]  /*1060*/  STG.E.64 desc[UR4][R6.64+0x10], R8 ;  /* 0x0000100806007986 */ /* 0x0001e2000c101b04 */
[----:B------:R-:W-:-:S03]  /*1070*/  FFMA R0, R0, R11, 1.1641532182693481445e-10 ;  /* 0x2f00000000007423 */ /* 0x000fc6000000000b */
[----:B------:R-:W-:-:S05]  /*1080*/  I2FP.F32.U32 R4, R4 ;  /* 0x0000000400047245 */ /* 0x000fca0000201000 */
[----:B------:R-:W-:-:S04]  /*1090*/  FFMA R4, R4, R11, 1.1641532182693481445e-10 ;  /* 0x2f00000004047423 */ /* 0x000fc8000000000b */
[----:B------:R-:W-:Y:S01]  /*10a0*/  FMUL R11, R4, R4 ;  /* 0x00000004040b7220 */ /* 0x000fe20000400000 */
[----:B------:R-:W-:-:S03]  /*10b0*/  IMAD.MOV.U32 R4, RZ, RZ, 0x31a3d199 ;  /* 0x31a3d199ff047424 */ /* 0x000fc600078e00ff */
[----:B------:R-:W-:Y:S02]  /*10c0*/  FFMA R11, R0, R0, R11 ;  /* 0x00000000000b7223 */ /* 0x000fe4000000000b */
[----:B------:R0:W-:Y:S03]  /*10d0*/  STG.E.64 desc[UR4][R6.64], R4 ;  /* 0x0000000406007986 */ /* 0x0001e6000c101b04 */
[----:B------:R-:W-:-:S13]  /*10e0*/  FSETP.GTU.AND P0, PT, R11, 1, PT ;  /* 0x3f8000000b00780b */ /* 0x000fda0003f0c000 */
[----:B0-----:R-:W-:Y:S05]  /*10f0*/  @P0 EXIT ;  /* 0x000000000000094d */ /* 0x001fea0003800000 */
[----:B------:R-:W0:Y:S01]  /*1100*/  S2R R0, SR_LANEID ;  /* 0x0000000000007919 */ /* 0x000e220000000000 */
[----:B------:R-:W1:Y:S01]  /*1110*/  LDC.64 R2, c[0x0][0x388] ;  /* 0x0000e200ff027b82 */ /* 0x000e620000000a00 */
[----:B------:R-:W-:Y:S02]  /*1120*/  VOTEU.ANY UR6, UPT, PT ;  /* 0x0000000000067886 */ /* 0x000fe400038e0100 */
[----:B------:R-:W-:Y:S02]  /*1130*/  UFLO.U32 UR7, UR6 ;  /* 0x00000006000772bd */ /* 0x000fe400080e0000 */
[----:B------:R-:W1:Y:S04]  /*1140*/  POPC R5, UR6 ;  /* 0x0000000600057d09 */ /* 0x000e680008000000 */
[----:B0-----:R-:W-:-:S13]  /*1150*/  ISETP.EQ.U32.AND P0, PT, R0, UR7, PT ;  /* 0x0000000700007c0c */ /* 0x001fda000bf02070 */
[----:B-1----:R-:W-:Y:S01]  /*1160*/  @P0 REDG.E.ADD.STRONG.GPU desc[UR4][R2.64], R5 ;  /* 0x000000050200098e */ /* 0x002fe2000c12e104 */
[----:B------:R-:W-:Y:S05]  /*1170*/  EXIT ;  /* 0x000000000000794d */ /* 0x000fea0003800000 */
.L_x_8:
[----:B------:R-:W-:-:S00]  /*1180*/  BRA `(.L_x_8) ;  /* 0xfffffffc00fc7947 */ /* 0x000fc0000383ffff */
[----:B------:R-:W-:-:S00]  /*1190*/  NOP ;  /* 0x0000000000007918 */ /* 0x000fc00000000000 */
        /* <DEDUP_REMOVED lines=14> */
.L_x_9:


//--------------------- .nv.global.init           --------------------------
	.section	.nv.global.init,"aw",@progbits
	.align	4
.nv.global.init:
	.type		mrg32k3aM1SubSeq,@object
	.size		mrg32k3aM1SubSeq,(mrg32k3aM2SubSeq - mrg32k3aM1SubSeq)
mrg32k3aM1SubSeq:
        /*0000*/ 	.byte	0x0b, 0xcc, 0xee, 0x04, 0x73, 0x29, 0x8b, 0x6f, 0xf6, 0x53, 0x03, 0xf6, 0x23, 0xf6, 0xea, 0xda
        /* <DEDUP_REMOVED lines=125> */
	.type		mrg32k3aM2SubSeq,@object
	.size		mrg32k3aM2SubSeq,(mrg32k3aM1 - mrg32k3aM2SubSeq)
mrg32k3aM2SubSeq:
        /* <DEDUP_REMOVED lines=126> */
	.type		mrg32k3aM1,@object
	.size		mrg32k3aM1,(mrg32k3aM1Seq - mrg32k3aM1)
mrg32k3aM1:
        /* <DEDUP_REMOVED lines=144> */
	.type		mrg32k3aM1Seq,@object
	.size		mrg32k3aM1Seq,(mrg32k3aM2 - mrg32k3aM1Seq)
mrg32k3aM1Seq:
        /* <DEDUP_REMOVED lines=144> */
	.type		mrg32k3aM2,@object
	.size		mrg32k3aM2,(mrg32k3aM2Seq - mrg32k3aM2)
mrg32k3aM2:
        /* <DEDUP_REMOVED lines=144> */
	.type		mrg32k3aM2Seq,@object
	.size		mrg32k3aM2Seq,(precalc_xorwow_matrix - mrg32k3aM2Seq)
mrg32k3aM2Seq:
        /* <DEDUP_REMOVED lines=144> */
	.type		precalc_xorwow_matrix,@object
	.size		precalc_xorwow_matrix,(precalc_xorwow_offset_matrix - precalc_xorwow_matrix)
precalc_xorwow_matrix:
        /* <DEDUP_REMOVED lines=6400> */
	.type		precalc_xorwow_offset_matrix,@object
	.size		precalc_xorwow_offset_matrix,(.L_1 - precalc_xorwow_offset_matrix)
precalc_xorwow_offset_matrix:
        /* <DEDUP_REMOVED lines=6400> */
.L_1:


//--------------------- .nv.shared.reserved.0     --------------------------
	.section	.nv.shared.reserved.0,"aw",@nobits
	.weak		__nv_reservedSMEM_offset_0_alias
	.size		__nv_reservedSMEM_offset_0_alias, 0, 64
	.other		__nv_reservedSMEM_offset_0_alias,@"STO_CUDA_RESERVED_SHARED STV_DEFAULT"
__nv_reservedSMEM_offset_0_alias:
	.zero		0
	.zero		64


//--------------------- .nv.constant0._Z18monte_carlo_kerneliPiP17curandStateXORWOW --------------------------
	.section	.nv.constant0._Z18monte_carlo_kerneliPiP17curandStateXORWOW,"a",@progbits
	.sectionflags	@""
	.align	4
.nv.constant0._Z18monte_carlo_kerneliPiP17curandStateXORWOW:
	.zero		920


//--------------------- SYMBOLS --------------------------

	.type		.nv.reservedSmem.offset0,@object
	.size		.nv.reservedSmem.offset0,0x4
